//
// Generated by NVIDIA NVVM Compiler
//
// Compiler Build ID: CL-36424714
// Cuda compilation tools, release 13.0, V13.0.88
// Based on NVVM 20.0.0
//

.version 9.0
.target sm_100
.address_size 64

	// .globl	_Z10test_shfl2Pf

.visible .entry _Z10test_shfl2Pf(
	.param .u64 .ptr .align 1 _Z10test_shfl2Pf_param_0
)
{
	.reg .pred 	%p<6>;
	.reg .b32 	%r<12>;
	.reg .b32 	%f<224>;
	.reg .b64 	%rd<3>;
	.reg .b64 	%fd<15>;

	ld.param.u64 	%rd1, [_Z10test_shfl2Pf_param_0];
	mov.u32 	%r1, %tid.x;
	cvt.rn.f32.u32 	%f1, %r1;
	cos.approx.f32 	%f2, %f1;
	mov.f32 	%f3, 0f3F800000;
	sub.f32 	%f4, %f3, %f2;
	cos.approx.f32 	%f5, %f4;
	sub.f32 	%f6, %f3, %f5;
	cos.approx.f32 	%f7, %f6;
	sub.f32 	%f8, %f3, %f7;
	cos.approx.f32 	%f9, %f8;
	sub.f32 	%f10, %f3, %f9;
	cos.approx.f32 	%f11, %f10;
	sub.f32 	%f12, %f3, %f11;
	cos.approx.f32 	%f13, %f12;
	sub.f32 	%f14, %f3, %f13;
	cos.approx.f32 	%f15, %f14;
	sub.f32 	%f16, %f3, %f15;
	cos.approx.f32 	%f17, %f16;
	sub.f32 	%f18, %f3, %f17;
	cos.approx.f32 	%f19, %f18;
	sub.f32 	%f20, %f3, %f19;
	cos.approx.f32 	%f21, %f20;
	sub.f32 	%f22, %f3, %f21;
	cos.approx.f32 	%f23, %f22;
	cos.approx.f32 	%f24, %f23;
	sub.f32 	%f25, %f3, %f24;
	cos.approx.f32 	%f26, %f25;
	sub.f32 	%f27, %f3, %f26;
	cos.approx.f32 	%f28, %f27;
	sub.f32 	%f29, %f3, %f28;
	cos.approx.f32 	%f30, %f29;
	sub.f32 	%f31, %f3, %f30;
	cos.approx.f32 	%f32, %f31;
	sub.f32 	%f33, %f3, %f32;
	cos.approx.f32 	%f34, %f33;
	sub.f32 	%f35, %f3, %f34;
	cos.approx.f32 	%f36, %f35;
	sub.f32 	%f37, %f3, %f36;
	cos.approx.f32 	%f38, %f37;
	sub.f32 	%f39, %f3, %f38;
	cos.approx.f32 	%f40, %f39;
	sub.f32 	%f41, %f3, %f40;
	cos.approx.f32 	%f42, %f41;
	sub.f32 	%f43, %f3, %f42;
	cos.approx.f32 	%f44, %f43;
	cos.approx.f32 	%f45, %f44;
	sub.f32 	%f46, %f3, %f45;
	cos.approx.f32 	%f47, %f46;
	sub.f32 	%f48, %f3, %f47;
	cos.approx.f32 	%f49, %f48;
	sub.f32 	%f50, %f3, %f49;
	cos.approx.f32 	%f51, %f50;
	sub.f32 	%f52, %f3, %f51;
	cos.approx.f32 	%f53, %f52;
	sub.f32 	%f54, %f3, %f53;
	cos.approx.f32 	%f55, %f54;
	sub.f32 	%f56, %f3, %f55;
	cos.approx.f32 	%f57, %f56;
	sub.f32 	%f58, %f3, %f57;
	cos.approx.f32 	%f59, %f58;
	sub.f32 	%f60, %f3, %f59;
	cos.approx.f32 	%f61, %f60;
	sub.f32 	%f62, %f3, %f61;
	cos.approx.f32 	%f63, %f62;
	sub.f32 	%f64, %f3, %f63;
	cos.approx.f32 	%f65, %f64;
	cos.approx.f32 	%f66, %f65;
	sub.f32 	%f67, %f3, %f66;
	cos.approx.f32 	%f68, %f67;
	sub.f32 	%f69, %f3, %f68;
	cos.approx.f32 	%f70, %f69;
	sub.f32 	%f71, %f3, %f70;
	cos.approx.f32 	%f72, %f71;
	sub.f32 	%f73, %f3, %f72;
	cos.approx.f32 	%f74, %f73;
	sub.f32 	%f75, %f3, %f74;
	cos.approx.f32 	%f76, %f75;
	sub.f32 	%f77, %f3, %f76;
	cos.approx.f32 	%f78, %f77;
	sub.f32 	%f79, %f3, %f78;
	cos.approx.f32 	%f80, %f79;
	sub.f32 	%f81, %f3, %f80;
	cos.approx.f32 	%f82, %f81;
	sub.f32 	%f83, %f3, %f82;
	cos.approx.f32 	%f84, %f83;
	sub.f32 	%f85, %f3, %f84;
	cos.approx.f32 	%f86, %f85;
	cos.approx.f32 	%f87, %f86;
	sub.f32 	%f88, %f3, %f87;
	cos.approx.f32 	%f89, %f88;
	sub.f32 	%f90, %f3, %f89;
	cos.approx.f32 	%f91, %f90;
	sub.f32 	%f92, %f3, %f91;
	cos.approx.f32 	%f93, %f92;
	sub.f32 	%f94, %f3, %f93;
	cos.approx.f32 	%f95, %f94;
	sub.f32 	%f96, %f3, %f95;
	cos.approx.f32 	%f97, %f96;
	sub.f32 	%f98, %f3, %f97;
	cos.approx.f32 	%f99, %f98;
	sub.f32 	%f100, %f3, %f99;
	cos.approx.f32 	%f101, %f100;
	sub.f32 	%f102, %f3, %f101;
	cos.approx.f32 	%f103, %f102;
	sub.f32 	%f104, %f3, %f103;
	cos.approx.f32 	%f105, %f104;
	sub.f32 	%f106, %f3, %f105;
	cos.approx.f32 	%f107, %f106;
	cos.approx.f32 	%f108, %f107;
	sub.f32 	%f109, %f3, %f108;
	cos.approx.f32 	%f110, %f109;
	sub.f32 	%f111, %f3, %f110;
	cos.approx.f32 	%f112, %f111;
	sub.f32 	%f113, %f3, %f112;
	cos.approx.f32 	%f114, %f113;
	sub.f32 	%f115, %f3, %f114;
	cos.approx.f32 	%f116, %f115;
	sub.f32 	%f117, %f3, %f116;
	cos.approx.f32 	%f118, %f117;
	sub.f32 	%f119, %f3, %f118;
	cos.approx.f32 	%f120, %f119;
	sub.f32 	%f121, %f3, %f120;
	cos.approx.f32 	%f122, %f121;
	sub.f32 	%f123, %f3, %f122;
	cos.approx.f32 	%f124, %f123;
	sub.f32 	%f125, %f3, %f124;
	cos.approx.f32 	%f126, %f125;
	sub.f32 	%f127, %f3, %f126;
	cos.approx.f32 	%f128, %f127;
	cos.approx.f32 	%f129, %f128;
	sub.f32 	%f130, %f3, %f129;
	cos.approx.f32 	%f131, %f130;
	sub.f32 	%f132, %f3, %f131;
	cos.approx.f32 	%f133, %f132;
	sub.f32 	%f134, %f3, %f133;
	cos.approx.f32 	%f135, %f134;
	sub.f32 	%f136, %f3, %f135;
	cos.approx.f32 	%f137, %f136;
	sub.f32 	%f138, %f3, %f137;
	cos.approx.f32 	%f139, %f138;
	sub.f32 	%f140, %f3, %f139;
	cos.approx.f32 	%f141, %f140;
	sub.f32 	%f142, %f3, %f141;
	cos.approx.f32 	%f143, %f142;
	sub.f32 	%f144, %f3, %f143;
	cos.approx.f32 	%f145, %f144;
	sub.f32 	%f146, %f3, %f145;
	cos.approx.f32 	%f147, %f146;
	sub.f32 	%f148, %f3, %f147;
	cos.approx.f32 	%f149, %f148;
	cos.approx.f32 	%f150, %f149;
	sub.f32 	%f151, %f3, %f150;
	cos.approx.f32 	%f152, %f151;
	sub.f32 	%f153, %f3, %f152;
	cos.approx.f32 	%f154, %f153;
	sub.f32 	%f155, %f3, %f154;
	cos.approx.f32 	%f156, %f155;
	sub.f32 	%f157, %f3, %f156;
	cos.approx.f32 	%f158, %f157;
	sub.f32 	%f159, %f3, %f158;
	cos.approx.f32 	%f160, %f159;
	sub.f32 	%f161, %f3, %f160;
	cos.approx.f32 	%f162, %f161;
	sub.f32 	%f163, %f3, %f162;
	cos.approx.f32 	%f164, %f163;
	sub.f32 	%f165, %f3, %f164;
	cos.approx.f32 	%f166, %f165;
	sub.f32 	%f167, %f3, %f166;
	cos.approx.f32 	%f168, %f167;
	sub.f32 	%f169, %f3, %f168;
	cos.approx.f32 	%f170, %f169;
	cos.approx.f32 	%f171, %f170;
	sub.f32 	%f172, %f3, %f171;
	cos.approx.f32 	%f173, %f172;
	sub.f32 	%f174, %f3, %f173;
	cos.approx.f32 	%f175, %f174;
	sub.f32 	%f176, %f3, %f175;
	cos.approx.f32 	%f177, %f176;
	sub.f32 	%f178, %f3, %f177;
	cos.approx.f32 	%f179, %f178;
	sub.f32 	%f180, %f3, %f179;
	cos.approx.f32 	%f181, %f180;
	sub.f32 	%f182, %f3, %f181;
	cos.approx.f32 	%f183, %f182;
	sub.f32 	%f184, %f3, %f183;
	cos.approx.f32 	%f185, %f184;
	sub.f32 	%f186, %f3, %f185;
	cos.approx.f32 	%f187, %f186;
	sub.f32 	%f188, %f3, %f187;
	cos.approx.f32 	%f189, %f188;
	sub.f32 	%f190, %f3, %f189;
	cos.approx.f32 	%f191, %f190;
	cos.approx.f32 	%f192, %f191;
	sub.f32 	%f193, %f3, %f192;
	cos.approx.f32 	%f194, %f193;
	sub.f32 	%f195, %f3, %f194;
	cos.approx.f32 	%f196, %f195;
	sub.f32 	%f197, %f3, %f196;
	cos.approx.f32 	%f198, %f197;
	sub.f32 	%f199, %f3, %f198;
	cos.approx.f32 	%f200, %f199;
	sub.f32 	%f201, %f3, %f200;
	cos.approx.f32 	%f202, %f201;
	sub.f32 	%f203, %f3, %f202;
	cos.approx.f32 	%f204, %f203;
	sub.f32 	%f205, %f3, %f204;
	cos.approx.f32 	%f206, %f205;
	sub.f32 	%f207, %f3, %f206;
	cos.approx.f32 	%f208, %f207;
	sub.f32 	%f209, %f3, %f208;
	cos.approx.f32 	%f210, %f209;
	sub.f32 	%f211, %f3, %f210;
	cos.approx.f32 	%f212, %f211;
	cvta.to.global.u64 	%rd2, %rd1;
	mov.b32 	%r2, %f212;
	shfl.sync.bfly.b32	%r3|%p1, %r2, 16, 31, -1;
	mov.b32 	%f213, %r3;
	cvt.f64.f32 	%fd1, %f213;
	mul.f64 	%fd2, %fd1, 0d3F50624DD2F1A9FC;
	cvt.rn.f32.f64 	%f214, %fd2;
	mov.b32 	%r4, %f214;
	shfl.sync.bfly.b32	%r5|%p2, %r4, 8, 31, -1;
	mov.b32 	%f215, %r5;
	cvt.f64.f32 	%fd3, %f215;
	cvt.f64.f32 	%fd4, %f214;
	fma.rn.f64 	%fd5, %fd3, 0d3F50624DD2F1A9FC, %fd4;
	cvt.rn.f32.f64 	%f216, %fd5;
	mov.b32 	%r6, %f216;
	shfl.sync.bfly.b32	%r7|%p3, %r6, 4, 31, -1;
	mov.b32 	%f217, %r7;
	cvt.f64.f32 	%fd6, %f217;
	cvt.f64.f32 	%fd7, %f216;
	fma.rn.f64 	%fd8, %fd6, 0d3F50624DD2F1A9FC, %fd7;
	cvt.rn.f32.f64 	%f218, %fd8;
	mov.b32 	%r8, %f218;
	shfl.sync.bfly.b32	%r9|%p4, %r8, 2, 31, -1;
	mov.b32 	%f219, %r9;
	cvt.f64.f32 	%fd9, %f219;
	cvt.f64.f32 	%fd10, %f218;
	fma.rn.f64 	%fd11, %fd9, 0d3F50624DD2F1A9FC, %fd10;
	cvt.rn.f32.f64 	%f220, %fd11;
	mov.b32 	%r10, %f220;
	shfl.sync.bfly.b32	%r11|%p5, %r10, 1, 31, -1;
	mov.b32 	%f221, %r11;
	cvt.f64.f32 	%fd12, %f221;
	cvt.f64.f32 	%fd13, %f220;
	fma.rn.f64 	%fd14, %fd12, 0d3F50624DD2F1A9FC, %fd13;
	cvt.rn.f32.f64 	%f222, %fd14;
	atom.global.add.f32 	%f223, [%rd2], %f222;
	ret;

}


// ===== COMPILED SASS (sm_100) =====

	.target	sm_100

	.elftype	@"ET_EXEC"


//--------------------- .note.nv.tkinfo           --------------------------
	.section	.note.nv.tkinfo,"",@"SHT_NOTE"
	.sectionflags	@"SHF_NOTE_NV_TKINFO"
	.tkinfo
        /*0018*/ 	.word	0x00000002
        /*0030*/ 	.string	""
        /*0030*/ 	.string	"ptxas"
        /*0030*/ 	.string	"Cuda compilation tools, release 13.0, V13.0.88"
        /*0030*/ 	.string	"Build cuda_13.0.r13.0/compiler.36424714_0"
        /*0030*/ 	.string	"-arch sm_100 -m 64 "



//--------------------- .note.nv.cuinfo           --------------------------
	.section	.note.nv.cuinfo,"",@"SHT_NOTE"
	.sectionflags	@"SHF_NOTE_NV_CUINFO"
        /*0018*/ 	.short	0x0002
        /*001a*/ 	.short	0x0064
        /*001c*/ 	.short	0x0082
	.zero		2


//--------------------- .nv.info                  --------------------------
	.section	.nv.info,"",@"SHT_CUDA_INFO"
	.align	4


	//----- nvinfo : EIATTR_REGCOUNT
	.align		4
        /*0000*/ 	.byte	0x04, 0x2f
        /*0002*/ 	.short	(.L_1 - .L_0)
	.align		4
.L_0:
        /*0004*/ 	.word	index@(_Z10test_shfl2Pf)
        /*0008*/ 	.word	0x0000000f


	//----- nvinfo : EIATTR_FRAME_SIZE
	.align		4
.L_1:
        /*000c*/ 	.byte	0x04, 0x11
        /*000e*/ 	.short	(.L_3 - .L_2)
	.align		4
.L_2:
        /*0010*/ 	.word	index@(_Z10test_shfl2Pf)
        /*0014*/ 	.word	0x00000000


	//----- nvinfo : EIATTR_MIN_STACK_SIZE
	.align		4
.L_3:
        /*0018*/ 	.byte	0x04, 0x12
        /*001a*/ 	.short	(.L_5 - .L_4)
	.align		4
.L_4:
        /*001c*/ 	.word	index@(_Z10test_shfl2Pf)
        /*0020*/ 	.word	0x00000000
.L_5:


//--------------------- .nv.compat                --------------------------
	.section	.nv.compat,"",@"SHT_CUDA_COMPAT_INFO"
	.align	4
        /*0000*/ 	.byte	0x02, 0x09, 0x00, 0x00, 0x02, 0x02, 0x01, 0x00, 0x02, 0x05, 0x05, 0x00, 0x03, 0x07, 0x01, 0x01
        /*0010*/ 	.byte	0x02, 0x03, 0x00, 0x00, 0x02, 0x06, 0x01, 0x00, 0x04, 0x0b, 0x08, 0x00, 0x01, 0x00, 0x00, 0x00
        /*0020*/ 	.byte	0x00, 0x00, 0x00, 0x00


//--------------------- .nv.info._Z10test_shfl2Pf --------------------------
	.section	.nv.info._Z10test_shfl2Pf,"",@"SHT_CUDA_INFO"
	.sectionflags	@""
	.align	4


	//----- nvinfo : EIATTR_CUDA_API_VERSION
	.align		4
        /*0000*/ 	.byte	0x04, 0x37
        /*0002*/ 	.short	(.L_7 - .L_6)
.L_6:
        /*0004*/ 	.word	0x00000082


	//----- nvinfo : EIATTR_KPARAM_INFO
	.align		4
.L_7:
        /*0008*/ 	.byte	0x04, 0x17
        /*000a*/ 	.short	(.L_9 - .L_8)
.L_8:
        /*000c*/ 	.word	0x00000000
        /*0010*/ 	.short	0x0000
        /*0012*/ 	.short	0x0000
        /*0014*/ 	.byte	0x00, 0xf5, 0x21, 0x00


	//----- nvinfo : EIATTR_SPARSE_MMA_MASK
	.align		4
.L_9:
        /*0018*/ 	.byte	0x03, 0x50
        /*001a*/ 	.short	0x0000


	//----- nvinfo : EIATTR_MAXREG_COUNT
	.align		4
        /*001c*/ 	.byte	0x03, 0x1b
        /*001e*/ 	.short	0x00ff


	//----- nvinfo : EIATTR_MERCURY_ISA_VERSION
	.align		4
        /*0020*/ 	.byte	0x03, 0x5f
        /*0022*/ 	.short	0x0101


	//----- nvinfo : EIATTR_COOP_GROUP_MASK_REGIDS
	.align		4
        /*0024*/ 	.byte	0x04, 0x29
        /*0026*/ 	.short	(.L_11 - .L_10)


	//   ....[0]....
.L_10:
        /*0028*/ 	.word	0xffffffff


	//   ....[1]....
        /*002c*/ 	.word	0xffffffff


	//   ....[2]....
        /*0030*/ 	.word	0xffffffff


	//   ....[3]....
        /*0034*/ 	.word	0xffffffff


	//   ....[4]....
        /*0038*/ 	.word	0xffffffff


	//----- nvinfo : EIATTR_COOP_GROUP_INSTR_OFFSETS
	.align		4
.L_11:
        /*003c*/ 	.byte	0x04, 0x28
        /*003e*/ 	.short	(.L_13 - .L_12)


	//   ....[0]....
.L_12:
        /*0040*/ 	.word	0x00001450


	//   ....[1]....
        /*0044*/ 	.word	0x00001490


	//   ....[2]....
        /*0048*/ 	.word	0x000014e0


	//   ....[3]....
        /*004c*/ 	.word	0x00001540


	//   ....[4]....
        /*0050*/ 	.word	0x00001590


	//----- nvinfo : EIATTR_VRC_CTA_INIT_COUNT
	.align		4
.L_13:
        /*0054*/ 	.byte	0x02, 0x4a
	.zero		1
	.zero		1


	//----- nvinfo : EIATTR_EXIT_INSTR_OFFSETS
	.align		4
        /*0058*/ 	.byte	0x04, 0x1c
        /*005a*/ 	.short	(.L_15 - .L_14)


	//   ....[0]....
.L_14:
        /*005c*/ 	.word	0x00001600


	//----- nvinfo : EIATTR_CBANK_PARAM_SIZE
	.align		4
.L_15:
        /*0060*/ 	.byte	0x03, 0x19
        /*0062*/ 	.short	0x0008


	//----- nvinfo : EIATTR_PARAM_CBANK
	.align		4
        /*0064*/ 	.byte	0x04, 0x0a
        /*0066*/ 	.short	(.L_17 - .L_16)
	.align		4
.L_16:
        /*0068*/ 	.word	index@(.nv.constant0._Z10test_shfl2Pf)
        /*006c*/ 	.short	0x0380
        /*006e*/ 	.short	0x0008


	//----- nvinfo : EIATTR_SW_WAR
	.align		4
.L_17:
        /*0070*/ 	.byte	0x04, 0x36
        /*0072*/ 	.short	(.L_19 - .L_18)
.L_18:
        /*0074*/ 	.word	0x00000008
.L_19:


//--------------------- .nv.callgraph             --------------------------
	.section	.nv.callgraph,"",@"SHT_CUDA_CALLGRAPH"
	.align	4
	.sectionentsize	8
	.align		4
        /*0000*/ 	.word	0x00000000
	.align		4
        /*0004*/ 	.word	0xffffffff
	.align		4
        /*0008*/ 	.word	0x00000000
	.align		4
        /*000c*/ 	.word	0xfffffffe
	.align		4
        /*0010*/ 	.word	0x00000000
	.align		4
        /*0014*/ 	.word	0xfffffffd
	.align		4
        /*0018*/ 	.word	0x00000000
	.align		4
        /*001c*/ 	.word	0xfffffffc


//--------------------- .text._Z10test_shfl2Pf    --------------------------
	.section	.text._Z10test_shfl2Pf,"ax",@progbits
	.align	128
        .global         _Z10test_shfl2Pf
        .type           _Z10test_shfl2Pf,@function
        .size           _Z10test_shfl2Pf,(.L_x_1 - _Z10test_shfl2Pf)
        .other          _Z10test_shfl2Pf,@"STO_CUDA_ENTRY STV_DEFAULT"
_Z10test_shfl2Pf:
.text._Z10test_shfl2Pf:
[----:B------:R-:W-:Y:S01]  /*0000*/  LDC R1, c[0x0][0x37c] ;  /* 0x0000df00ff017b82 */ /* 0x000fe20000000800 */
[----:B------:R-:W0:Y:S01]  /*0010*/  S2R R0, SR_TID.X ;  /* 0x0000000000007919 */ /* 0x000e220000002100 */
[----:B------:R-:W-:Y:S01]  /*0020*/  UMOV UR4, 0xd2f1a9fc ;  /* 0xd2f1a9fc00047882 */ /* 0x000fe20000000000 */
[----:B------:R-:W-:Y:S01]  /*0030*/  UMOV UR5, 0x3f50624d ;  /* 0x3f50624d00057882 */ /* 0x000fe20000000000 */
[----:B0-----:R-:W-:-:S05]  /*0040*/  I2FP.F32.U32 R0, R0 ;  /* 0x0000000000007245 */ /* 0x001fca0000201000 */
[----:B------:R-:W-:-:S04]  /*0050*/  FMUL.RZ R2, R0, 0.15915493667125701904 ;  /* 0x3e22f98300027820 */ /* 0x000fc8000040c000 */
[----:B------:R-:W0:Y:S02]  /*0060*/  MUFU.COS R0, R2 ;  /* 0x0000000200007308 */ /* 0x000e240000000000 */
[----:B0-----:R-:W-:-:S04]  /*0070*/  FADD R0, -R0, 1 ;  /* 0x3f80000000007421 */ /* 0x001fc80000000100 */
        /* <DEDUP_REMOVED lines=29> */
[----:B0-----:R-:W-:-:S06]  /*0250*/  FMUL.RZ R6, R0, 0.15915493667125701904 ;  /* 0x3e22f98300067820 */ /* 0x001fcc000040c000 */
        /* <DEDUP_REMOVED lines=287> */
[----:B0-----:R-:W0:Y:S06]  /*1450*/  SHFL.BFLY PT, R0, R0, 0x10, 0x1f ;  /* 0x0e001f0000007f89 */ /* 0x001e2c00000e0000 */
[----:B0-----:R-:W0:Y:S02]  /*1460*/  F2F.F64.F32 R2, R0 ;  /* 0x0000000000027310 */ /* 0x001e240000201800 */
[----:B0-----:R-:W-:-:S10]  /*1470*/  DMUL R2, R2, UR4 ;  /* 0x0000000402027c28 */ /* 0x001fd40008000000 */
[----:B------:R-:W0:Y:S02]  /*1480*/  F2F.F32.F64 R2, R2 ;  /* 0x0000000200027310 */ /* 0x000e240000301000 */
[----:B0-----:R-:W0:Y:S06]  /*1490*/  SHFL.BFLY PT, R10, R2, 0x8, 0x1f ;  /* 0x0d001f00020a7f89 */ /* 0x001e2c00000e0000 */
[----:B------:R-:W-:Y:S08]  /*14a0*/  F2F.F64.F32 R6, R2 ;  /* 0x0000000200067310 */ /* 0x000ff00000201800 */
[----:B0-----:R-:W0:Y:S02]  /*14b0*/  F2F.F64.F32 R4, R10 ;  /* 0x0000000a00047310 */ /* 0x001e240000201800 */
[----:B0-----:R-:W-:-:S10]  /*14c0*/  DFMA R4, R4, UR4, R6 ;  /* 0x0000000404047c2b */ /* 0x001fd40008000006 */
[----:B------:R-:W0:Y:S02]  /*14d0*/  F2F.F32.F64 R4, R4 ;  /* 0x0000000400047310 */ /* 0x000e240000301000 */
[----:B0-----:R-:W0:Y:S06]  /*14e0*/  SHFL.BFLY PT, R11, R4, 0x4, 0x1f ;  /* 0x0c801f00040b7f89 */ /* 0x001e2c00000e0000 */
[----:B------:R-:W-:Y:S08]  /*14f0*/  F2F.F64.F32 R8, R4 ;  /* 0x0000000400087310 */ /* 0x000ff00000201800 */
[----:B0-----:R0:W1:Y:S02]  /*1500*/  F2F.F64.F32 R6, R11 ;  /* 0x0000000b00067310 */ /* 0x0010640000201800 */
[----:B0-----:R-:W0:Y:S01]  /*1510*/  LDC.64 R10, c[0x0][0x380] ;  /* 0x0000e000ff0a7b82 */ /* 0x001e220000000a00 */
[----:B-1----:R-:W-:-:S10]  /*1520*/  DFMA R6, R6, UR4, R8 ;  /* 0x0000000406067c2b */ /* 0x002fd40008000008 */
[----:B------:R-:W1:Y:S02]  /*1530*/  F2F.F32.F64 R6, R6 ;  /* 0x0000000600067310 */ /* 0x000e640000301000 */
[----:B-1----:R-:W1:Y:S06]  /*1540*/  SHFL.BFLY PT, R0, R6, 0x2, 0x1f ;  /* 0x0c401f0006007f89 */ /* 0x002e6c00000e0000 */
[----:B------:R-:W-:Y:S08]  /*1550*/  F2F.F64.F32 R8, R6 ;  /* 0x0000000600087310 */ /* 0x000ff00000201800 */
[----:B-1----:R-:W1:Y:S02]  /*1560*/  F2F.F64.F32 R2, R0 ;  /* 0x0000000000027310 */ /* 0x002e640000201800 */
[----:B-1----:R-:W-:-:S10]  /*1570*/  DFMA R2, R2, UR4, R8 ;  /* 0x0000000402027c2b */ /* 0x002fd40008000008 */
[----:B------:R-:W1:Y:S02]  /*1580*/  F2F.F32.F64 R2, R2 ;  /* 0x0000000200027310 */ /* 0x000e640000301000 */
[----:B-1----:R-:W1:Y:S06]  /*1590*/  SHFL.BFLY PT, R12, R2, 0x1, 0x1f ;  /* 0x0c201f00020c7f89 */ /* 0x002e6c00000e0000 */
[----:B------:R-:W-:Y:S08]  /*15a0*/  F2F.F64.F32 R8, R2 ;  /* 0x0000000200087310 */ /* 0x000ff00000201800 */
[----:B-1----:R-:W1:Y:S02]  /*15b0*/  F2F.F64.F32 R4, R12 ;  /* 0x0000000c00047310 */ /* 0x002e640000201800 */
[----:B-1----:R-:W-:Y:S01]  /*15c0*/  DFMA R4, R4, UR4, R8 ;  /* 0x0000000404047c2b */ /* 0x002fe20008000008 */
[----:B------:R-:W0:Y:S09]  /*15d0*/  LDCU.64 UR4, c[0x0][0x358] ;  /* 0x00006b00ff0477ac */ /* 0x000e320008000a00 */
[----:B------:R-:W0:Y:S02]  /*15e0*/  F2F.F32.F64 R5, R4 ;  /* 0x0000000400057310 */ /* 0x000e240000301000 */
[----:B0-----:R-:W-:Y:S01]  /*15f0*/  REDG.E.ADD.F32.FTZ.RN.STRONG.GPU desc[UR4][R10.64], R5 ;  /* 0x000000050a0079a6 */ /* 0x001fe2000c12f304 */
[----:B------:R-:W-:Y:S05]  /*1600*/  EXIT ;  /* 0x000000000000794d */ /* 0x000fea0003800000 */
.L_x_0:
[----:B------:R-:W-:-:S00]  /*1610*/  BRA `(.L_x_0) ;  /* 0xfffffffc00fc7947 */ /* 0x000fc0000383ffff */
[----:B------:R-:W-:-:S00]  /*1620*/  NOP ;  /* 0x0000000000007918 */ /* 0x000fc00000000000 */
        /* <DEDUP_REMOVED lines=13> */
.L_x_1:


//--------------------- .nv.shared.reserved.0     --------------------------
	.section	.nv.shared.reserved.0,"aw",@nobits
	.weak		__nv_reservedSMEM_offset_0_alias
	.size		__nv_reservedSMEM_offset_0_alias, 0, 64
	.other		__nv_reservedSMEM_offset_0_alias,@"STO_CUDA_RESERVED_SHARED STV_DEFAULT"
__nv_reservedSMEM_offset_0_alias:
	.zero		0
	.zero		64


//--------------------- .nv.constant0._Z10test_shfl2Pf --------------------------
	.section	.nv.constant0._Z10test_shfl2Pf,"a",@progbits
	.sectionflags	@""
	.align	4
.nv.constant0._Z10test_shfl2Pf:
	.zero		904


//--------------------- SYMBOLS --------------------------

	.type		.nv.reservedSmem.offset0,@object
	.size		.nv.reservedSmem.offset0,0x4
